//
// Generated by NVIDIA NVVM Compiler
//
// Compiler Build ID: CL-36424714
// Cuda compilation tools, release 13.0, V13.0.88
// Based on NVVM 20.0.0
//

.version 9.0
.target sm_100
.address_size 64

	// .globl	_Z19inclusiveScanKernelPiS_i
// _ZZ19inclusiveScanKernelPiS_iE4temp has been demoted

.visible .entry _Z19inclusiveScanKernelPiS_i(
	.param .u64 .ptr .align 1 _Z19inclusiveScanKernelPiS_i_param_0,
	.param .u64 .ptr .align 1 _Z19inclusiveScanKernelPiS_i_param_1,
	.param .u32 _Z19inclusiveScanKernelPiS_i_param_2
)
{
	.reg .pred 	%p<7>;
	.reg .b32 	%r<24>;
	.reg .b64 	%rd<9>;
	// demoted variable
	.shared .align 4 .b8 _ZZ19inclusiveScanKernelPiS_iE4temp[4096];
	ld.param.u64 	%rd1, [_Z19inclusiveScanKernelPiS_i_param_0];
	ld.param.u64 	%rd2, [_Z19inclusiveScanKernelPiS_i_param_1];
	ld.param.u32 	%r8, [_Z19inclusiveScanKernelPiS_i_param_2];
	mov.u32 	%r1, %tid.x;
	setp.ge.s32 	%p1, %r1, %r8;
	shl.b32 	%r9, %r1, 2;
	mov.u32 	%r10, _ZZ19inclusiveScanKernelPiS_iE4temp;
	add.s32 	%r2, %r10, %r9;
	@%p1 bra 	$L__BB0_2;
	cvta.to.global.u64 	%rd3, %rd1;
	mul.wide.u32 	%rd4, %r1, 4;
	add.s64 	%rd5, %rd3, %rd4;
	ld.global.u32 	%r11, [%rd5];
	st.shared.u32 	[%r2], %r11;
$L__BB0_2:
	bar.sync 	0;
	setp.lt.s32 	%p2, %r8, 2;
	@%p2 bra 	$L__BB0_9;
	mov.b32 	%r22, 1;
$L__BB0_4:
	setp.lt.u32 	%p3, %r1, %r22;
	@%p3 bra 	$L__BB0_6;
	sub.s32 	%r14, %r1, %r22;
	shl.b32 	%r15, %r14, 2;
	add.s32 	%r17, %r10, %r15;
	ld.shared.u32 	%r23, [%r17];
$L__BB0_6:
	setp.lt.u32 	%p4, %r1, %r22;
	bar.sync 	0;
	@%p4 bra 	$L__BB0_8;
	ld.shared.u32 	%r18, [%r2];
	add.s32 	%r19, %r18, %r23;
	st.shared.u32 	[%r2], %r19;
$L__BB0_8:
	bar.sync 	0;
	shl.b32 	%r22, %r22, 1;
	setp.lt.s32 	%p5, %r22, %r8;
	@%p5 bra 	$L__BB0_4;
$L__BB0_9:
	setp.ge.s32 	%p6, %r1, %r8;
	@%p6 bra 	$L__BB0_11;
	ld.shared.u32 	%r20, [%r2];
	cvta.to.global.u64 	%rd6, %rd2;
	mul.wide.u32 	%rd7, %r1, 4;
	add.s64 	%rd8, %rd6, %rd7;
	st.global.u32 	[%rd8], %r20;
$L__BB0_11:
	ret;

}


// ===== COMPILED SASS (sm_100) =====

	.target	sm_100

	.elftype	@"ET_EXEC"


//--------------------- .note.nv.tkinfo           --------------------------
	.section	.note.nv.tkinfo,"",@"SHT_NOTE"
	.sectionflags	@"SHF_NOTE_NV_TKINFO"
	.tkinfo
        /*0018*/ 	.word	0x00000002
        /*0030*/ 	.string	""
        /*0030*/ 	.string	"ptxas"
        /*0030*/ 	.string	"Cuda compilation tools, release 13.0, V13.0.88"
        /*0030*/ 	.string	"Build cuda_13.0.r13.0/compiler.36424714_0"
        /*0030*/ 	.string	"-arch sm_100 -m 64 "



//--------------------- .note.nv.cuinfo           --------------------------
	.section	.note.nv.cuinfo,"",@"SHT_NOTE"
	.sectionflags	@"SHF_NOTE_NV_CUINFO"
        /*0018*/ 	.short	0x0002
        /*001a*/ 	.short	0x0064
        /*001c*/ 	.short	0x0082
	.zero		2


//--------------------- .nv.info                  --------------------------
	.section	.nv.info,"",@"SHT_CUDA_INFO"
	.align	4


	//----- nvinfo : EIATTR_REGCOUNT
	.align		4
        /*0000*/ 	.byte	0x04, 0x2f
        /*0002*/ 	.short	(.L_1 - .L_0)
	.align		4
.L_0:
        /*0004*/ 	.word	index@(_Z19inclusiveScanKernelPiS_i)
        /*0008*/ 	.word	0x0000000a


	//----- nvinfo : EIATTR_FRAME_SIZE
	.align		4
.L_1:
        /*000c*/ 	.byte	0x04, 0x11
        /*000e*/ 	.short	(.L_3 - .L_2)
	.align		4
.L_2:
        /*0010*/ 	.word	index@(_Z19inclusiveScanKernelPiS_i)
        /*0014*/ 	.word	0x00000000


	//----- nvinfo : EIATTR_MIN_STACK_SIZE
	.align		4
.L_3:
        /*0018*/ 	.byte	0x04, 0x12
        /*001a*/ 	.short	(.L_5 - .L_4)
	.align		4
.L_4:
        /*001c*/ 	.word	index@(_Z19inclusiveScanKernelPiS_i)
        /*0020*/ 	.word	0x00000000
.L_5:


//--------------------- .nv.compat                --------------------------
	.section	.nv.compat,"",@"SHT_CUDA_COMPAT_INFO"
	.align	4
        /*0000*/ 	.byte	0x02, 0x09, 0x00, 0x00, 0x02, 0x02, 0x01, 0x00, 0x02, 0x05, 0x05, 0x00, 0x03, 0x07, 0x01, 0x01
        /*0010*/ 	.byte	0x02, 0x03, 0x00, 0x00, 0x02, 0x06, 0x01, 0x00, 0x04, 0x0b, 0x08, 0x00, 0x09, 0x00, 0x00, 0x00
        /*0020*/ 	.byte	0x00, 0x00, 0x00, 0x00


//--------------------- .nv.info._Z19inclusiveScanKernelPiS_i --------------------------
	.section	.nv.info._Z19inclusiveScanKernelPiS_i,"",@"SHT_CUDA_INFO"
	.sectionflags	@""
	.align	4


	//----- nvinfo : EIATTR_CUDA_API_VERSION
	.align		4
        /*0000*/ 	.byte	0x04, 0x37
        /*0002*/ 	.short	(.L_7 - .L_6)
.L_6:
        /*0004*/ 	.word	0x00000082


	//----- nvinfo : EIATTR_KPARAM_INFO
	.align		4
.L_7:
        /*0008*/ 	.byte	0x04, 0x17
        /*000a*/ 	.short	(.L_9 - .L_8)
.L_8:
        /*000c*/ 	.word	0x00000000
        /*0010*/ 	.short	0x0002
        /*0012*/ 	.short	0x0010
        /*0014*/ 	.byte	0x00, 0xf0, 0x11, 0x00


	//----- nvinfo : EIATTR_KPARAM_INFO
	.align		4
.L_9:
        /*0018*/ 	.byte	0x04, 0x17
        /*001a*/ 	.short	(.L_11 - .L_10)
.L_10:
        /*001c*/ 	.word	0x00000000
        /*0020*/ 	.short	0x0001
        /*0022*/ 	.short	0x0008
        /*0024*/ 	.byte	0x00, 0xf5, 0x21, 0x00


	//----- nvinfo : EIATTR_KPARAM_INFO
	.align		4
.L_11:
        /*0028*/ 	.byte	0x04, 0x17
        /*002a*/ 	.short	(.L_13 - .L_12)
.L_12:
        /*002c*/ 	.word	0x00000000
        /*0030*/ 	.short	0x0000
        /*0032*/ 	.short	0x0000
        /*0034*/ 	.byte	0x00, 0xf5, 0x21, 0x00


	//----- nvinfo : EIATTR_SPARSE_MMA_MASK
	.align		4
.L_13:
        /*0038*/ 	.byte	0x03, 0x50
        /*003a*/ 	.short	0x0000


	//----- nvinfo : EIATTR_MAXREG_COUNT
	.align		4
        /*003c*/ 	.byte	0x03, 0x1b
        /*003e*/ 	.short	0x00ff


	//----- nvinfo : EIATTR_NUM_BARRIERS
	.align		4
        /*0040*/ 	.byte	0x02, 0x4c
        /*0042*/ 	.byte	0x01
	.zero		1


	//----- nvinfo : EIATTR_MERCURY_ISA_VERSION
	.align		4
        /*0044*/ 	.byte	0x03, 0x5f
        /*0046*/ 	.short	0x0101


	//----- nvinfo : EIATTR_VRC_CTA_INIT_COUNT
	.align		4
        /*0048*/ 	.byte	0x02, 0x4a
	.zero		1
	.zero		1


	//----- nvinfo : EIATTR_EXIT_INSTR_OFFSETS
	.align		4
        /*004c*/ 	.byte	0x04, 0x1c
        /*004e*/ 	.short	(.L_15 - .L_14)


	//   ....[0]....
.L_14:
        /*0050*/ 	.word	0x000001f0


	//   ....[1]....
        /*0054*/ 	.word	0x00000240


	//----- nvinfo : EIATTR_CBANK_PARAM_SIZE
	.align		4
.L_15:
        /*0058*/ 	.byte	0x03, 0x19
        /*005a*/ 	.short	0x0014


	//----- nvinfo : EIATTR_PARAM_CBANK
	.align		4
        /*005c*/ 	.byte	0x04, 0x0a
        /*005e*/ 	.short	(.L_17 - .L_16)
	.align		4
.L_16:
        /*0060*/ 	.word	index@(.nv.constant0._Z19inclusiveScanKernelPiS_i)
        /*0064*/ 	.short	0x0380
        /*0066*/ 	.short	0x0014


	//----- nvinfo : EIATTR_SW_WAR
	.align		4
.L_17:
        /*0068*/ 	.byte	0x04, 0x36
        /*006a*/ 	.short	(.L_19 - .L_18)
.L_18:
        /*006c*/ 	.word	0x00000008
.L_19:


//--------------------- .nv.callgraph             --------------------------
	.section	.nv.callgraph,"",@"SHT_CUDA_CALLGRAPH"
	.align	4
	.sectionentsize	8
	.align		4
        /*0000*/ 	.word	0x00000000
	.align		4
        /*0004*/ 	.word	0xffffffff
	.align		4
        /*0008*/ 	.word	0x00000000
	.align		4
        /*000c*/ 	.word	0xfffffffe
	.align		4
        /*0010*/ 	.word	0x00000000
	.align		4
        /*0014*/ 	.word	0xfffffffd
	.align		4
        /*0018*/ 	.word	0x00000000
	.align		4
        /*001c*/ 	.word	0xfffffffc


//--------------------- .text._Z19inclusiveScanKernelPiS_i --------------------------
	.section	.text._Z19inclusiveScanKernelPiS_i,"ax",@progbits
	.align	128
        .global         _Z19inclusiveScanKernelPiS_i
        .type           _Z19inclusiveScanKernelPiS_i,@function
        .size           _Z19inclusiveScanKernelPiS_i,(.L_x_3 - _Z19inclusiveScanKernelPiS_i)
        .other          _Z19inclusiveScanKernelPiS_i,@"STO_CUDA_ENTRY STV_DEFAULT"
_Z19inclusiveScanKernelPiS_i:
.text._Z19inclusiveScanKernelPiS_i:
[----:B------:R-:W-:Y:S01]  /*0000*/  LDC R1, c[0x0][0x37c] ;  /* 0x0000df00ff017b82 */ /* 0x000fe20000000800 */
[----:B------:R-:W0:Y:S01]  /*0010*/  S2R R7, SR_TID.X ;  /* 0x0000000000077919 */ /* 0x000e220000002100 */
[----:B------:R-:W0:Y:S01]  /*0020*/  LDCU UR6, c[0x0][0x390] ;  /* 0x00007200ff0677ac */ /* 0x000e220008000800 */
[----:B------:R-:W1:Y:S01]  /*0030*/  LDCU.64 UR8, c[0x0][0x358] ;  /* 0x00006b00ff0877ac */ /* 0x000e620008000a00 */
[----:B0-----:R-:W-:-:S13]  /*0040*/  ISETP.GE.AND P0, PT, R7, UR6, PT ;  /* 0x0000000607007c0c */ /* 0x001fda000bf06270 */
[----:B------:R-:W0:Y:S02]  /*0050*/  @!P0 LDC.64 R2, c[0x0][0x380] ;  /* 0x0000e000ff028b82 */ /* 0x000e240000000a00 */
[----:B0-----:R-:W-:-:S06]  /*0060*/  @!P0 IMAD.WIDE.U32 R2, R7, 0x4, R2 ;  /* 0x0000000407028825 */ /* 0x001fcc00078e0002 */
[----:B-1----:R-:W2:Y:S01]  /*0070*/  @!P0 LDG.E R3, desc[UR8][R2.64] ;  /* 0x0000000802038981 */ /* 0x002ea2000c1e1900 */
[----:B------:R-:W0:Y:S01]  /*0080*/  S2UR UR5, SR_CgaCtaId ;  /* 0x00000000000579c3 */ /* 0x000e220000008800 */
[----:B------:R-:W-:Y:S01]  /*0090*/  UMOV UR4, 0x400 ;  /* 0x0000040000047882 */ /* 0x000fe20000000000 */
[----:B------:R-:W-:Y:S02]  /*00a0*/  UISETP.GE.AND UP0, UPT, UR6, 0x2, UPT ;  /* 0x000000020600788c */ /* 0x000fe4000bf06270 */
[----:B0-----:R-:W-:-:S06]  /*00b0*/  ULEA UR4, UR5, UR4, 0x18 ;  /* 0x0000000405047291 */ /* 0x001fcc000f8ec0ff */
[----:B------:R-:W-:-:S05]  /*00c0*/  LEA R0, R7, UR4, 0x2 ;  /* 0x0000000407007c11 */ /* 0x000fca000f8e10ff */
[----:B--2---:R0:W-:Y:S01]  /*00d0*/  @!P0 STS [R0], R3 ;  /* 0x0000000300008388 */ /* 0x0041e20000000800 */
[----:B------:R-:W-:Y:S06]  /*00e0*/  BAR.SYNC.DEFER_BLOCKING 0x0 ;  /* 0x0000000000007b1d */ /* 0x000fec0000010000 */
[----:B------:R-:W-:Y:S05]  /*00f0*/  BRA.U !UP0, `(.L_x_0) ;  /* 0x0000000108387547 */ /* 0x000fea000b800000 */
[----:B------:R-:W1:Y:S01]  /*0100*/  LDCU UR6, c[0x0][0x390] ;  /* 0x00007200ff0677ac */ /* 0x000e620008000800 */
[----:B------:R-:W-:-:S05]  /*0110*/  UMOV UR5, 0x1 ;  /* 0x0000000100057882 */ /* 0x000fca0000000000 */
.L_x_1:
[----:B------:R-:W-:-:S13]  /*0120*/  ISETP.GE.U32.AND P0, PT, R7, UR5, PT ;  /* 0x0000000507007c0c */ /* 0x000fda000bf06070 */
[----:B------:R-:W-:Y:S01]  /*0130*/  @P0 VIADD R2, R7, -UR5 ;  /* 0x8000000507020c36 */ /* 0x000fe20008000000 */
[----:B------:R-:W-:-:S04]  /*0140*/  USHF.L.U32 UR5, UR5, 0x1, URZ ;  /* 0x0000000105057899 */ /* 0x000fc800080006ff */
[----:B------:R-:W-:Y:S01]  /*0150*/  @P0 LEA R2, R2, UR4, 0x2 ;  /* 0x0000000402020c11 */ /* 0x000fe2000f8e10ff */
[----:B-1----:R-:W-:-:S04]  /*0160*/  UISETP.GE.AND UP0, UPT, UR5, UR6, UPT ;  /* 0x000000060500728c */ /* 0x002fc8000bf06270 */
[----:B0-----:R-:W-:Y:S01]  /*0170*/  @P0 LDS R3, [R2] ;  /* 0x0000000002030984 */ /* 0x001fe20000000800 */
[----:B------:R-:W-:Y:S06]  /*0180*/  BAR.SYNC.DEFER_BLOCKING 0x0 ;  /* 0x0000000000007b1d */ /* 0x000fec0000010000 */
[----:B------:R-:W0:Y:S02]  /*0190*/  @P0 LDS R4, [R0] ;  /* 0x0000000000040984 */ /* 0x000e240000000800 */
[----:B0-2---:R-:W-:-:S05]  /*01a0*/  @P0 IMAD.IADD R5, R3, 0x1, R4 ;  /* 0x0000000103050824 */ /* 0x005fca00078e0204 */
[----:B------:R2:W-:Y:S01]  /*01b0*/  @P0 STS [R0], R5 ;  /* 0x0000000500000388 */ /* 0x0005e20000000800 */
[----:B------:R-:W-:Y:S06]  /*01c0*/  BAR.SYNC.DEFER_BLOCKING 0x0 ;  /* 0x0000000000007b1d */ /* 0x000fec0000010000 */
[----:B------:R-:W-:Y:S05]  /*01d0*/  BRA.U !UP0, `(.L_x_1) ;  /* 0xfffffffd08d07547 */ /* 0x000fea000b83ffff */
.L_x_0:
[----:B------:R-:W-:-:S13]  /*01e0*/  ISETP.GE.AND P0, PT, R7, UR6, PT ;  /* 0x0000000607007c0c */ /* 0x000fda000bf06270 */
[----:B------:R-:W-:Y:S05]  /*01f0*/  @P0 EXIT ;  /* 0x000000000000094d */ /* 0x000fea0003800000 */
[----:B--2---:R-:W1:Y:S01]  /*0200*/  LDS R5, [R0] ;  /* 0x0000000000057984 */ /* 0x004e620000000800 */
[----:B0-----:R-:W0:Y:S02]  /*0210*/  LDC.64 R2, c[0x0][0x388] ;  /* 0x0000e200ff027b82 */ /* 0x001e240000000a00 */
[----:B0-----:R-:W-:-:S05]  /*0220*/  IMAD.WIDE.U32 R2, R7, 0x4, R2 ;  /* 0x0000000407027825 */ /* 0x001fca00078e0002 */
[----:B-1----:R-:W-:Y:S01]  /*0230*/  STG.E desc[UR8][R2.64], R5 ;  /* 0x0000000502007986 */ /* 0x002fe2000c101908 */
[----:B------:R-:W-:Y:S05]  /*0240*/  EXIT ;  /* 0x000000000000794d */ /* 0x000fea0003800000 */
.L_x_2:
[----:B------:R-:W-:-:S00]  /*0250*/  BRA `(.L_x_2) ;  /* 0xfffffffc00fc7947 */ /* 0x000fc0000383ffff */
[----:B------:R-:W-:-:S00]  /*0260*/  NOP ;  /* 0x0000000000007918 */ /* 0x000fc00000000000 */
        /* <DEDUP_REMOVED lines=9> */
.L_x_3:


//--------------------- .nv.shared._Z19inclusiveScanKernelPiS_i --------------------------
	.section	.nv.shared._Z19inclusiveScanKernelPiS_i,"aw",@nobits
	.sectionflags	@""
	.align	4
.nv.shared._Z19inclusiveScanKernelPiS_i:
	.zero		5120


//--------------------- .nv.shared.reserved.0     --------------------------
	.section	.nv.shared.reserved.0,"aw",@nobits
	.weak		__nv_reservedSMEM_offset_0_alias
	.size		__nv_reservedSMEM_offset_0_alias, 0, 64
	.other		__nv_reservedSMEM_offset_0_alias,@"STO_CUDA_RESERVED_SHARED STV_DEFAULT"
__nv_reservedSMEM_offset_0_alias:
	.zero		0
	.zero		64


//--------------------- .nv.constant0._Z19inclusiveScanKernelPiS_i --------------------------
	.section	.nv.constant0._Z19inclusiveScanKernelPiS_i,"a",@progbits
	.sectionflags	@""
	.align	4
.nv.constant0._Z19inclusiveScanKernelPiS_i:
	.zero		916


//--------------------- SYMBOLS --------------------------

	.type		.nv.reservedSmem.offset0,@object
	.size		.nv.reservedSmem.offset0,0x4
	.type		.nv.reservedSmem.cap,@object
	.size		.nv.reservedSmem.cap,0x4
